//
// Generated by NVIDIA NVVM Compiler
//
// Compiler Build ID: CL-36424714
// Cuda compilation tools, release 13.0, V13.0.88
// Based on NVVM 20.0.0
//

.version 9.0
.target sm_100
.address_size 64

	// .globl	_Z11test_kernelPl

.visible .entry _Z11test_kernelPl(
	.param .u64 .ptr .align 1 _Z11test_kernelPl_param_0
)
{
	.reg .b64 	%rd<4>;

	ld.param.u64 	%rd1, [_Z11test_kernelPl_param_0];
	cvta.to.global.u64 	%rd2, %rd1;
	atom.global.add.u64 	%rd3, [%rd2], 42;
	ret;

}


// ===== COMPILED SASS (sm_100) =====

	.target	sm_100

	.elftype	@"ET_EXEC"


//--------------------- .note.nv.tkinfo           --------------------------
	.section	.note.nv.tkinfo,"",@"SHT_NOTE"
	.sectionflags	@"SHF_NOTE_NV_TKINFO"
	.tkinfo
        /*0018*/ 	.word	0x00000002
        /*0030*/ 	.string	""
        /*0030*/ 	.string	"ptxas"
        /*0030*/ 	.string	"Cuda compilation tools, release 13.0, V13.0.88"
        /*0030*/ 	.string	"Build cuda_13.0.r13.0/compiler.36424714_0"
        /*0030*/ 	.string	"-arch sm_100 -m 64 "



//--------------------- .note.nv.cuinfo           --------------------------
	.section	.note.nv.cuinfo,"",@"SHT_NOTE"
	.sectionflags	@"SHF_NOTE_NV_CUINFO"
        /*0018*/ 	.short	0x0002
        /*001a*/ 	.short	0x0064
        /*001c*/ 	.short	0x0082
	.zero		2


//--------------------- .nv.info                  --------------------------
	.section	.nv.info,"",@"SHT_CUDA_INFO"
	.align	4


	//----- nvinfo : EIATTR_REGCOUNT
	.align		4
        /*0000*/ 	.byte	0x04, 0x2f
        /*0002*/ 	.short	(.L_1 - .L_0)
	.align		4
.L_0:
        /*0004*/ 	.word	index@(_Z11test_kernelPl)
        /*0008*/ 	.word	0x00000008


	//----- nvinfo : EIATTR_FRAME_SIZE
	.align		4
.L_1:
        /*000c*/ 	.byte	0x04, 0x11
        /*000e*/ 	.short	(.L_3 - .L_2)
	.align		4
.L_2:
        /*0010*/ 	.word	index@(_Z11test_kernelPl)
        /*0014*/ 	.word	0x00000000


	//----- nvinfo : EIATTR_MIN_STACK_SIZE
	.align		4
.L_3:
        /*0018*/ 	.byte	0x04, 0x12
        /*001a*/ 	.short	(.L_5 - .L_4)
	.align		4
.L_4:
        /*001c*/ 	.word	index@(_Z11test_kernelPl)
        /*0020*/ 	.word	0x00000000
.L_5:


//--------------------- .nv.compat                --------------------------
	.section	.nv.compat,"",@"SHT_CUDA_COMPAT_INFO"
	.align	4
        /*0000*/ 	.byte	0x02, 0x09, 0x00, 0x00, 0x02, 0x02, 0x01, 0x00, 0x02, 0x05, 0x05, 0x00, 0x03, 0x07, 0x01, 0x01
        /*0010*/ 	.byte	0x02, 0x03, 0x00, 0x00, 0x02, 0x06, 0x01, 0x00, 0x04, 0x0b, 0x08, 0x00, 0x09, 0x00, 0x00, 0x00
        /*0020*/ 	.byte	0x00, 0x00, 0x00, 0x00


//--------------------- .nv.info._Z11test_kernelPl --------------------------
	.section	.nv.info._Z11test_kernelPl,"",@"SHT_CUDA_INFO"
	.sectionflags	@""
	.align	4


	//----- nvinfo : EIATTR_CUDA_API_VERSION
	.align		4
        /*0000*/ 	.byte	0x04, 0x37
        /*0002*/ 	.short	(.L_7 - .L_6)
.L_6:
        /*0004*/ 	.word	0x00000082


	//----- nvinfo : EIATTR_KPARAM_INFO
	.align		4
.L_7:
        /*0008*/ 	.byte	0x04, 0x17
        /*000a*/ 	.short	(.L_9 - .L_8)
.L_8:
        /*000c*/ 	.word	0x00000000
        /*0010*/ 	.short	0x0000
        /*0012*/ 	.short	0x0000
        /*0014*/ 	.byte	0x00, 0xf5, 0x21, 0x00


	//----- nvinfo : EIATTR_SPARSE_MMA_MASK
	.align		4
.L_9:
        /*0018*/ 	.byte	0x03, 0x50
        /*001a*/ 	.short	0x0000


	//----- nvinfo : EIATTR_MAXREG_COUNT
	.align		4
        /*001c*/ 	.byte	0x03, 0x1b
        /*001e*/ 	.short	0x00ff


	//----- nvinfo : EIATTR_MERCURY_ISA_VERSION
	.align		4
        /*0020*/ 	.byte	0x03, 0x5f
        /*0022*/ 	.short	0x0101


	//----- nvinfo : EIATTR_INT_WARP_WIDE_INSTR_OFFSETS
	.align		4
        /*0024*/ 	.byte	0x04, 0x31
        /*0026*/ 	.short	(.L_11 - .L_10)


	//   ....[0]....
.L_10:
        /*0028*/ 	.word	0x00000030


	//----- nvinfo : EIATTR_VRC_CTA_INIT_COUNT
	.align		4
.L_11:
        /*002c*/ 	.byte	0x02, 0x4a
	.zero		1
	.zero		1


	//----- nvinfo : EIATTR_EXIT_INSTR_OFFSETS
	.align		4
        /*0030*/ 	.byte	0x04, 0x1c
        /*0032*/ 	.short	(.L_13 - .L_12)


	//   ....[0]....
.L_12:
        /*0034*/ 	.word	0x000000f0


	//----- nvinfo : EIATTR_CBANK_PARAM_SIZE
	.align		4
.L_13:
        /*0038*/ 	.byte	0x03, 0x19
        /*003a*/ 	.short	0x0008


	//----- nvinfo : EIATTR_PARAM_CBANK
	.align		4
        /*003c*/ 	.byte	0x04, 0x0a
        /*003e*/ 	.short	(.L_15 - .L_14)
	.align		4
.L_14:
        /*0040*/ 	.word	index@(.nv.constant0._Z11test_kernelPl)
        /*0044*/ 	.short	0x0380
        /*0046*/ 	.short	0x0008


	//----- nvinfo : EIATTR_SW_WAR
	.align		4
.L_15:
        /*0048*/ 	.byte	0x04, 0x36
        /*004a*/ 	.short	(.L_17 - .L_16)
.L_16:
        /*004c*/ 	.word	0x00000008
.L_17:


//--------------------- .nv.callgraph             --------------------------
	.section	.nv.callgraph,"",@"SHT_CUDA_CALLGRAPH"
	.align	4
	.sectionentsize	8
	.align		4
        /*0000*/ 	.word	0x00000000
	.align		4
        /*0004*/ 	.word	0xffffffff
	.align		4
        /*0008*/ 	.word	0x00000000
	.align		4
        /*000c*/ 	.word	0xfffffffe
	.align		4
        /*0010*/ 	.word	0x00000000
	.align		4
        /*0014*/ 	.word	0xfffffffd
	.align		4
        /*0018*/ 	.word	0x00000000
	.align		4
        /*001c*/ 	.word	0xfffffffc


//--------------------- .text._Z11test_kernelPl   --------------------------
	.section	.text._Z11test_kernelPl,"ax",@progbits
	.align	128
        .global         _Z11test_kernelPl
        .type           _Z11test_kernelPl,@function
        .size           _Z11test_kernelPl,(.L_x_1 - _Z11test_kernelPl)
        .other          _Z11test_kernelPl,@"STO_CUDA_ENTRY STV_DEFAULT"
_Z11test_kernelPl:
.text._Z11test_kernelPl:
[----:B------:R-:W-:Y:S01]  /*0000*/  LDC R1, c[0x0][0x37c] ;  /* 0x0000df00ff017b82 */ /* 0x000fe20000000800 */
[----:B------:R-:W0:Y:S07]  /*0010*/  S2R R0, SR_LANEID ;  /* 0x0000000000007919 */ /* 0x000e2e0000000000 */
[----:B------:R-:W1:Y:S01]  /*0020*/  LDC.64 R2, c[0x0][0x380] ;  /* 0x0000e000ff027b82 */ /* 0x000e620000000a00 */
[----:B------:R-:W-:Y:S01]  /*0030*/  VOTEU.ANY UR4, UPT, PT ;  /* 0x0000000000047886 */ /* 0x000fe200038e0100 */
[----:B------:R-:W1:Y:S01]  /*0040*/  LDCU.64 UR8, c[0x0][0x358] ;  /* 0x00006b00ff0877ac */ /* 0x000e620008000a00 */
[----:B------:R-:W-:-:S02]  /*0050*/  UPOPC UR6, UR4 ;  /* 0x00000004000672bf */ /* 0x000fc40008000000 */
[----:B------:R-:W-:Y:S02]  /*0060*/  UFLO.U32 UR5, UR4 ;  /* 0x00000004000572bd */ /* 0x000fe400080e0000 */
[----:B------:R-:W-:Y:S01]  /*0070*/  UIMAD.WIDE.U32 UR6, UR6, 0x2a, URZ ;  /* 0x0000002a060678a5 */ /* 0x000fe2000f8e00ff */
[----:B------:R-:W-:-:S03]  /*0080*/  UMOV UR4, URZ ;  /* 0x000000ff00047c82 */ /* 0x000fc60008000000 */
[----:B------:R-:W-:Y:S02]  /*0090*/  UIADD3 UR4, UPT, UPT, UR7, UR4, URZ ;  /* 0x0000000407047290 */ /* 0x000fe4000fffe0ff */
[----:B------:R-:W-:Y:S01]  /*00a0*/  MOV R5, UR7 ;  /* 0x0000000700057c02 */ /* 0x000fe20008000f00 */
[----:B------:R-:W-:-:S03]  /*00b0*/  IMAD.U32 R4, RZ, RZ, UR6 ;  /* 0x00000006ff047e24 */ /* 0x000fc6000f8e00ff */
[----:B------:R-:W-:Y:S01]  /*00c0*/  IMAD.U32 R5, RZ, RZ, UR4 ;  /* 0x00000004ff057e24 */ /* 0x000fe2000f8e00ff */
[----:B0-----:R-:W-:-:S13]  /*00d0*/  ISETP.EQ.U32.AND P0, PT, R0, UR5, PT ;  /* 0x0000000500007c0c */ /* 0x001fda000bf02070 */
[----:B-1----:R-:W-:Y:S01]  /*00e0*/  @P0 REDG.E.ADD.64.STRONG.GPU desc[UR8][R2.64], R4 ;  /* 0x000000040200098e */ /* 0x002fe2000c12e508 */
[----:B------:R-:W-:Y:S05]  /*00f0*/  EXIT ;  /* 0x000000000000794d */ /* 0x000fea0003800000 */
.L_x_0:
[----:B------:R-:W-:-:S00]  /*0100*/  BRA `(.L_x_0) ;  /* 0xfffffffc00fc7947 */ /* 0x000fc0000383ffff */
[----:B------:R-:W-:-:S00]  /*0110*/  NOP ;  /* 0x0000000000007918 */ /* 0x000fc00000000000 */
        /* <DEDUP_REMOVED lines=14> */
.L_x_1:


//--------------------- .nv.shared.reserved.0     --------------------------
	.section	.nv.shared.reserved.0,"aw",@nobits
	.weak		__nv_reservedSMEM_offset_0_alias
	.size		__nv_reservedSMEM_offset_0_alias, 0, 64
	.other		__nv_reservedSMEM_offset_0_alias,@"STO_CUDA_RESERVED_SHARED STV_DEFAULT"
__nv_reservedSMEM_offset_0_alias:
	.zero		0
	.zero		64


//--------------------- .nv.constant0._Z11test_kernelPl --------------------------
	.section	.nv.constant0._Z11test_kernelPl,"a",@progbits
	.sectionflags	@""
	.align	4
.nv.constant0._Z11test_kernelPl:
	.zero		904


//--------------------- SYMBOLS --------------------------

	.type		.nv.reservedSmem.offset0,@object
	.size		.nv.reservedSmem.offset0,0x4
